//
// Generated by NVIDIA NVVM Compiler
//
// Compiler Build ID: CL-36424714
// Cuda compilation tools, release 13.0, V13.0.88
// Based on NVVM 20.0.0
//

.version 9.0
.target sm_100
.address_size 64

	// .globl	addScalarToMatrixKernel

.visible .entry addScalarToMatrixKernel(
	.param .u32 addScalarToMatrixKernel_param_0,
	.param .u64 .ptr .align 1 addScalarToMatrixKernel_param_1,
	.param .u32 addScalarToMatrixKernel_param_2,
	.param .u64 .ptr .align 1 addScalarToMatrixKernel_param_3,
	.param .u32 addScalarToMatrixKernel_param_4
)
{
	.reg .pred 	%p<2>;
	.reg .b32 	%r<12>;
	.reg .b32 	%f<4>;
	.reg .b64 	%rd<7>;

	ld.param.u32 	%r4, [addScalarToMatrixKernel_param_0];
	ld.param.u64 	%rd1, [addScalarToMatrixKernel_param_1];
	ld.param.u32 	%r2, [addScalarToMatrixKernel_param_2];
	ld.param.u64 	%rd2, [addScalarToMatrixKernel_param_3];
	ld.param.u32 	%r3, [addScalarToMatrixKernel_param_4];
	mov.u32 	%r5, %ctaid.x;
	mov.u32 	%r6, %ntid.x;
	mov.u32 	%r7, %tid.x;
	mad.lo.s32 	%r1, %r5, %r6, %r7;
	setp.ge.s32 	%p1, %r1, %r4;
	@%p1 bra 	$L__BB0_2;
	cvta.to.global.u64 	%rd3, %rd1;
	cvta.to.global.u64 	%rd4, %rd2;
	ld.global.f32 	%f1, [%rd3];
	div.s32 	%r8, %r1, %r3;
	mul.lo.s32 	%r9, %r8, %r3;
	sub.s32 	%r10, %r1, %r9;
	mad.lo.s32 	%r11, %r8, %r2, %r10;
	mul.wide.s32 	%rd5, %r11, 4;
	add.s64 	%rd6, %rd4, %rd5;
	ld.global.f32 	%f2, [%rd6];
	add.f32 	%f3, %f1, %f2;
	st.global.f32 	[%rd6], %f3;
$L__BB0_2:
	ret;

}


// ===== COMPILED SASS (sm_100) =====

	.target	sm_100

	.elftype	@"ET_EXEC"


//--------------------- .note.nv.tkinfo           --------------------------
	.section	.note.nv.tkinfo,"",@"SHT_NOTE"
	.sectionflags	@"SHF_NOTE_NV_TKINFO"
	.tkinfo
        /*0018*/ 	.word	0x00000002
        /*0030*/ 	.string	""
        /*0030*/ 	.string	"ptxas"
        /*0030*/ 	.string	"Cuda compilation tools, release 13.0, V13.0.88"
        /*0030*/ 	.string	"Build cuda_13.0.r13.0/compiler.36424714_0"
        /*0030*/ 	.string	"-arch sm_100 -m 64 "



//--------------------- .note.nv.cuinfo           --------------------------
	.section	.note.nv.cuinfo,"",@"SHT_NOTE"
	.sectionflags	@"SHF_NOTE_NV_CUINFO"
        /*0018*/ 	.short	0x0002
        /*001a*/ 	.short	0x0064
        /*001c*/ 	.short	0x0082
	.zero		2


//--------------------- .nv.info                  --------------------------
	.section	.nv.info,"",@"SHT_CUDA_INFO"
	.align	4


	//----- nvinfo : EIATTR_REGCOUNT
	.align		4
        /*0000*/ 	.byte	0x04, 0x2f
        /*0002*/ 	.short	(.L_1 - .L_0)
	.align		4
.L_0:
        /*0004*/ 	.word	index@(addScalarToMatrixKernel)
        /*0008*/ 	.word	0x0000000c


	//----- nvinfo : EIATTR_FRAME_SIZE
	.align		4
.L_1:
        /*000c*/ 	.byte	0x04, 0x11
        /*000e*/ 	.short	(.L_3 - .L_2)
	.align		4
.L_2:
        /*0010*/ 	.word	index@(addScalarToMatrixKernel)
        /*0014*/ 	.word	0x00000000


	//----- nvinfo : EIATTR_MIN_STACK_SIZE
	.align		4
.L_3:
        /*0018*/ 	.byte	0x04, 0x12
        /*001a*/ 	.short	(.L_5 - .L_4)
	.align		4
.L_4:
        /*001c*/ 	.word	index@(addScalarToMatrixKernel)
        /*0020*/ 	.word	0x00000000
.L_5:


//--------------------- .nv.compat                --------------------------
	.section	.nv.compat,"",@"SHT_CUDA_COMPAT_INFO"
	.align	4
        /*0000*/ 	.byte	0x02, 0x09, 0x00, 0x00, 0x02, 0x02, 0x01, 0x00, 0x02, 0x05, 0x05, 0x00, 0x03, 0x07, 0x01, 0x01
        /*0010*/ 	.byte	0x02, 0x03, 0x00, 0x00, 0x02, 0x06, 0x01, 0x00, 0x04, 0x0b, 0x08, 0x00, 0x09, 0x00, 0x00, 0x00
        /*0020*/ 	.byte	0x00, 0x00, 0x00, 0x00


//--------------------- .nv.info.addScalarToMatrixKernel --------------------------
	.section	.nv.info.addScalarToMatrixKernel,"",@"SHT_CUDA_INFO"
	.sectionflags	@""
	.align	4


	//----- nvinfo : EIATTR_CUDA_API_VERSION
	.align		4
        /*0000*/ 	.byte	0x04, 0x37
        /*0002*/ 	.short	(.L_7 - .L_6)
.L_6:
        /*0004*/ 	.word	0x00000082


	//----- nvinfo : EIATTR_KPARAM_INFO
	.align		4
.L_7:
        /*0008*/ 	.byte	0x04, 0x17
        /*000a*/ 	.short	(.L_9 - .L_8)
.L_8:
        /*000c*/ 	.word	0x00000000
        /*0010*/ 	.short	0x0004
        /*0012*/ 	.short	0x0020
        /*0014*/ 	.byte	0x00, 0xf0, 0x11, 0x00


	//----- nvinfo : EIATTR_KPARAM_INFO
	.align		4
.L_9:
        /*0018*/ 	.byte	0x04, 0x17
        /*001a*/ 	.short	(.L_11 - .L_10)
.L_10:
        /*001c*/ 	.word	0x00000000
        /*0020*/ 	.short	0x0003
        /*0022*/ 	.short	0x0018
        /*0024*/ 	.byte	0x00, 0xf5, 0x21, 0x00


	//----- nvinfo : EIATTR_KPARAM_INFO
	.align		4
.L_11:
        /*0028*/ 	.byte	0x04, 0x17
        /*002a*/ 	.short	(.L_13 - .L_12)
.L_12:
        /*002c*/ 	.word	0x00000000
        /*0030*/ 	.short	0x0002
        /*0032*/ 	.short	0x0010
        /*0034*/ 	.byte	0x00, 0xf0, 0x11, 0x00


	//----- nvinfo : EIATTR_KPARAM_INFO
	.align		4
.L_13:
        /*0038*/ 	.byte	0x04, 0x17
        /*003a*/ 	.short	(.L_15 - .L_14)
.L_14:
        /*003c*/ 	.word	0x00000000
        /*0040*/ 	.short	0x0001
        /*0042*/ 	.short	0x0008
        /*0044*/ 	.byte	0x00, 0xf5, 0x21, 0x00


	//----- nvinfo : EIATTR_KPARAM_INFO
	.align		4
.L_15:
        /*0048*/ 	.byte	0x04, 0x17
        /*004a*/ 	.short	(.L_17 - .L_16)
.L_16:
        /*004c*/ 	.word	0x00000000
        /*0050*/ 	.short	0x0000
        /*0052*/ 	.short	0x0000
        /*0054*/ 	.byte	0x00, 0xf0, 0x11, 0x00


	//----- nvinfo : EIATTR_SPARSE_MMA_MASK
	.align		4
.L_17:
        /*0058*/ 	.byte	0x03, 0x50
        /*005a*/ 	.short	0x0000


	//----- nvinfo : EIATTR_MAXREG_COUNT
	.align		4
        /*005c*/ 	.byte	0x03, 0x1b
        /*005e*/ 	.short	0x00ff


	//----- nvinfo : EIATTR_MERCURY_ISA_VERSION
	.align		4
        /*0060*/ 	.byte	0x03, 0x5f
        /*0062*/ 	.short	0x0101


	//----- nvinfo : EIATTR_VRC_CTA_INIT_COUNT
	.align		4
        /*0064*/ 	.byte	0x02, 0x4a
	.zero		1
	.zero		1


	//----- nvinfo : EIATTR_EXIT_INSTR_OFFSETS
	.align		4
        /*0068*/ 	.byte	0x04, 0x1c
        /*006a*/ 	.short	(.L_19 - .L_18)


	//   ....[0]....
.L_18:
        /*006c*/ 	.word	0x00000070


	//   ....[1]....
        /*0070*/ 	.word	0x000002d0


	//----- nvinfo : EIATTR_CBANK_PARAM_SIZE
	.align		4
.L_19:
        /*0074*/ 	.byte	0x03, 0x19
        /*0076*/ 	.short	0x0024


	//----- nvinfo : EIATTR_PARAM_CBANK
	.align		4
        /*0078*/ 	.byte	0x04, 0x0a
        /*007a*/ 	.short	(.L_21 - .L_20)
	.align		4
.L_20:
        /*007c*/ 	.word	index@(.nv.constant0.addScalarToMatrixKernel)
        /*0080*/ 	.short	0x0380
        /*0082*/ 	.short	0x0024


	//----- nvinfo : EIATTR_SW_WAR
	.align		4
.L_21:
        /*0084*/ 	.byte	0x04, 0x36
        /*0086*/ 	.short	(.L_23 - .L_22)
.L_22:
        /*0088*/ 	.word	0x00000008
.L_23:


//--------------------- .nv.callgraph             --------------------------
	.section	.nv.callgraph,"",@"SHT_CUDA_CALLGRAPH"
	.align	4
	.sectionentsize	8
	.align		4
        /*0000*/ 	.word	0x00000000
	.align		4
        /*0004*/ 	.word	0xffffffff
	.align		4
        /*0008*/ 	.word	0x00000000
	.align		4
        /*000c*/ 	.word	0xfffffffe
	.align		4
        /*0010*/ 	.word	0x00000000
	.align		4
        /*0014*/ 	.word	0xfffffffd
	.align		4
        /*0018*/ 	.word	0x00000000
	.align		4
        /*001c*/ 	.word	0xfffffffc


//--------------------- .text.addScalarToMatrixKernel --------------------------
	.section	.text.addScalarToMatrixKernel,"ax",@progbits
	.align	128
        .global         addScalarToMatrixKernel
        .type           addScalarToMatrixKernel,@function
        .size           addScalarToMatrixKernel,(.L_x_1 - addScalarToMatrixKernel)
        .other          addScalarToMatrixKernel,@"STO_CUDA_ENTRY STV_DEFAULT"
addScalarToMatrixKernel:
.text.addScalarToMatrixKernel:
[----:B------:R-:W-:Y:S01]  /*0000*/  LDC R1, c[0x0][0x37c] ;  /* 0x0000df00ff017b82 */ /* 0x000fe20000000800 */
[----:B------:R-:W0:Y:S07]  /*0010*/  S2R R3, SR_TID.X ;  /* 0x0000000000037919 */ /* 0x000e2e0000002100 */
[----:B------:R-:W0:Y:S01]  /*0020*/  S2UR UR4, SR_CTAID.X ;  /* 0x00000000000479c3 */ /* 0x000e220000002500 */
[----:B------:R-:W1:Y:S07]  /*0030*/  LDCU UR5, c[0x0][0x380] ;  /* 0x00007000ff0577ac */ /* 0x000e6e0008000800 */
[----:B------:R-:W0:Y:S02]  /*0040*/  LDC R0, c[0x0][0x360] ;  /* 0x0000d800ff007b82 */ /* 0x000e240000000800 */
[----:B0-----:R-:W-:-:S05]  /*0050*/  IMAD R0, R0, UR4, R3 ;  /* 0x0000000400007c24 */ /* 0x001fca000f8e0203 */
[----:B-1----:R-:W-:-:S13]  /*0060*/  ISETP.GE.AND P0, PT, R0, UR5, PT ;  /* 0x0000000500007c0c */ /* 0x002fda000bf06270 */
[----:B------:R-:W-:Y:S05]  /*0070*/  @P0 EXIT ;  /* 0x000000000000094d */ /* 0x000fea0003800000 */
[----:B------:R-:W0:Y:S01]  /*0080*/  LDC R7, c[0x0][0x3a0] ;  /* 0x0000e800ff077b82 */ /* 0x000e220000000800 */
[----:B------:R-:W1:Y:S01]  /*0090*/  LDCU UR6, c[0x0][0x390] ;  /* 0x00007200ff0677ac */ /* 0x000e620008000800 */
[----:B------:R-:W2:Y:S01]  /*00a0*/  LDCU.64 UR4, c[0x0][0x358] ;  /* 0x00006b00ff0477ac */ /* 0x000ea20008000a00 */
[----:B0-----:R-:W-:-:S04]  /*00b0*/  IABS R5, R7 ;  /* 0x0000000700057213 */ /* 0x001fc80000000000 */
[----:B------:R-:W0:Y:S08]  /*00c0*/  I2F.RP R4, R5 ;  /* 0x0000000500047306 */ /* 0x000e300000209400 */
[----:B0-----:R-:W0:Y:S02]  /*00d0*/  MUFU.RCP R4, R4 ;  /* 0x0000000400047308 */ /* 0x001e240000001000 */
[----:B0-----:R-:W-:-:S06]  /*00e0*/  VIADD R2, R4, 0xffffffe ;  /* 0x0ffffffe04027836 */ /* 0x001fcc0000000000 */
[----:B------:R0:W3:Y:S02]  /*00f0*/  F2I.FTZ.U32.TRUNC.NTZ R3, R2 ;  /* 0x0000000200037305 */ /* 0x0000e4000021f000 */
[----:B0-----:R-:W-:Y:S02]  /*0100*/  HFMA2 R2, -RZ, RZ, 0, 0 ;  /* 0x00000000ff027431 */ /* 0x001fe400000001ff */
[----:B---3--:R-:W-:-:S04]  /*0110*/  IMAD.MOV R6, RZ, RZ, -R3 ;  /* 0x000000ffff067224 */ /* 0x008fc800078e0a03 */
[----:B------:R-:W-:Y:S01]  /*0120*/  IMAD R9, R6, R5, RZ ;  /* 0x0000000506097224 */ /* 0x000fe200078e02ff */
[----:B------:R-:W-:-:S03]  /*0130*/  IABS R6, R0 ;  /* 0x0000000000067213 */ /* 0x000fc60000000000 */
[----:B------:R-:W-:Y:S01]  /*0140*/  IMAD.HI.U32 R3, R3, R9, R2 ;  /* 0x0000000903037227 */ /* 0x000fe200078e0002 */
[----:B------:R-:W-:-:S04]  /*0150*/  LOP3.LUT R2, R0, R7, RZ, 0x3c, !PT ;  /* 0x0000000700027212 */ /* 0x000fc800078e3cff */
[----:B------:R-:W-:Y:S01]  /*0160*/  ISETP.GE.AND P1, PT, R2, RZ, PT ;  /* 0x000000ff0200720c */ /* 0x000fe20003f26270 */
[----:B------:R-:W-:-:S04]  /*0170*/  IMAD.HI.U32 R3, R3, R6, RZ ;  /* 0x0000000603037227 */ /* 0x000fc800078e00ff */
[----:B------:R-:W-:-:S04]  /*0180*/  IMAD.MOV R4, RZ, RZ, -R3 ;  /* 0x000000ffff047224 */ /* 0x000fc800078e0a03 */
[----:B------:R-:W-:-:S05]  /*0190*/  IMAD R4, R5, R4, R6 ;  /* 0x0000000405047224 */ /* 0x000fca00078e0206 */
[----:B------:R-:W-:-:S13]  /*01a0*/  ISETP.GT.U32.AND P2, PT, R5, R4, PT ;  /* 0x000000040500720c */ /* 0x000fda0003f44070 */
[-C--:B------:R-:W-:Y:S01]  /*01b0*/  @!P2 IADD3 R4, PT, PT, R4, -R5.reuse, RZ ;  /* 0x800000050404a210 */ /* 0x080fe20007ffe0ff */
[----:B------:R-:W-:Y:S01]  /*01c0*/  @!P2 VIADD R3, R3, 0x1 ;  /* 0x000000010303a836 */ /* 0x000fe20000000000 */
[----:B------:R-:W-:Y:S02]  /*01d0*/  ISETP.NE.AND P2, PT, R7, RZ, PT ;  /* 0x000000ff0700720c */ /* 0x000fe40003f45270 */
[----:B------:R-:W-:Y:S02]  /*01e0*/  ISETP.GE.U32.AND P0, PT, R4, R5, PT ;  /* 0x000000050400720c */ /* 0x000fe40003f06070 */
[----:B------:R-:W0:Y:S11]  /*01f0*/  LDC.64 R4, c[0x0][0x398] ;  /* 0x0000e600ff047b82 */ /* 0x000e360000000a00 */
[----:B------:R-:W-:-:S05]  /*0200*/  @P0 IADD3 R3, PT, PT, R3, 0x1, RZ ;  /* 0x0000000103030810 */ /* 0x000fca0007ffe0ff */
[----:B------:R-:W-:Y:S02]  /*0210*/  IMAD.MOV.U32 R6, RZ, RZ, R3 ;  /* 0x000000ffff067224 */ /* 0x000fe400078e0003 */
[----:B------:R-:W2:Y:S03]  /*0220*/  LDC.64 R2, c[0x0][0x388] ;  /* 0x0000e200ff027b82 */ /* 0x000ea60000000a00 */
[----:B------:R-:W-:Y:S02]  /*0230*/  @!P1 IADD3 R6, PT, PT, -R6, RZ, RZ ;  /* 0x000000ff06069210 */ /* 0x000fe40007ffe1ff */
[----:B------:R-:W-:-:S04]  /*0240*/  @!P2 LOP3.LUT R6, RZ, R7, RZ, 0x33, !PT ;  /* 0x00000007ff06a212 */ /* 0x000fc800078e33ff */
[----:B------:R-:W-:-:S05]  /*0250*/  IADD3 R8, PT, PT, -R6, RZ, RZ ;  /* 0x000000ff06087210 */ /* 0x000fca0007ffe1ff */
[----:B------:R-:W-:-:S04]  /*0260*/  IMAD R7, R7, R8, R0 ;  /* 0x0000000807077224 */ /* 0x000fc800078e0200 */
[----:B-1----:R-:W-:-:S04]  /*0270*/  IMAD R7, R6, UR6, R7 ;  /* 0x0000000606077c24 */ /* 0x002fc8000f8e0207 */
[----:B0-----:R-:W-:Y:S01]  /*0280*/  IMAD.WIDE R4, R7, 0x4, R4 ;  /* 0x0000000407047825 */ /* 0x001fe200078e0204 */
[----:B--2---:R-:W2:Y:S04]  /*0290*/  LDG.E R2, desc[UR4][R2.64] ;  /* 0x0000000402027981 */ /* 0x004ea8000c1e1900 */
[----:B------:R-:W2:Y:S02]  /*02a0*/  LDG.E R7, desc[UR4][R4.64] ;  /* 0x0000000404077981 */ /* 0x000ea4000c1e1900 */
[----:B--2---:R-:W-:-:S05]  /*02b0*/  FADD R7, R2, R7 ;  /* 0x0000000702077221 */ /* 0x004fca0000000000 */
[----:B------:R-:W-:Y:S01]  /*02c0*/  STG.E desc[UR4][R4.64], R7 ;  /* 0x0000000704007986 */ /* 0x000fe2000c101904 */
[----:B------:R-:W-:Y:S05]  /*02d0*/  EXIT ;  /* 0x000000000000794d */ /* 0x000fea0003800000 */
.L_x_0:
[----:B------:R-:W-:-:S00]  /*02e0*/  BRA `(.L_x_0) ;  /* 0xfffffffc00fc7947 */ /* 0x000fc0000383ffff */
[----:B------:R-:W-:-:S00]  /*02f0*/  NOP ;  /* 0x0000000000007918 */ /* 0x000fc00000000000 */
        /* <DEDUP_REMOVED lines=8> */
.L_x_1:


//--------------------- .nv.shared.reserved.0     --------------------------
	.section	.nv.shared.reserved.0,"aw",@nobits
	.weak		__nv_reservedSMEM_offset_0_alias
	.size		__nv_reservedSMEM_offset_0_alias, 0, 64
	.other		__nv_reservedSMEM_offset_0_alias,@"STO_CUDA_RESERVED_SHARED STV_DEFAULT"
__nv_reservedSMEM_offset_0_alias:
	.zero		0
	.zero		64


//--------------------- .nv.constant0.addScalarToMatrixKernel --------------------------
	.section	.nv.constant0.addScalarToMatrixKernel,"a",@progbits
	.sectionflags	@""
	.align	4
.nv.constant0.addScalarToMatrixKernel:
	.zero		932


//--------------------- SYMBOLS --------------------------

	.type		.nv.reservedSmem.offset0,@object
	.size		.nv.reservedSmem.offset0,0x4
